//
// Generated by NVIDIA NVVM Compiler
//
// Compiler Build ID: CL-36424714
// Cuda compilation tools, release 13.0, V13.0.88
// Based on NVVM 20.0.0
//

.version 9.0
.target sm_100
.address_size 64

	// .globl	radix_sort_coarsened_kernel

.visible .entry radix_sort_coarsened_kernel(
	.param .u64 .ptr .align 1 radix_sort_coarsened_kernel_param_0,
	.param .u64 .ptr .align 1 radix_sort_coarsened_kernel_param_1,
	.param .u32 radix_sort_coarsened_kernel_param_2,
	.param .u32 radix_sort_coarsened_kernel_param_3
)
{


	ret;

}


// ===== COMPILED SASS (sm_100) =====

	.target	sm_100

	.elftype	@"ET_EXEC"


//--------------------- .note.nv.tkinfo           --------------------------
	.section	.note.nv.tkinfo,"",@"SHT_NOTE"
	.sectionflags	@"SHF_NOTE_NV_TKINFO"
	.tkinfo
        /*0018*/ 	.word	0x00000002
        /*0030*/ 	.string	""
        /*0030*/ 	.string	"ptxas"
        /*0030*/ 	.string	"Cuda compilation tools, release 13.0, V13.0.88"
        /*0030*/ 	.string	"Build cuda_13.0.r13.0/compiler.36424714_0"
        /*0030*/ 	.string	"-arch sm_100 -m 64 "



//--------------------- .note.nv.cuinfo           --------------------------
	.section	.note.nv.cuinfo,"",@"SHT_NOTE"
	.sectionflags	@"SHF_NOTE_NV_CUINFO"
        /*0018*/ 	.short	0x0002
        /*001a*/ 	.short	0x0064
        /*001c*/ 	.short	0x0082
	.zero		2


//--------------------- .nv.info                  --------------------------
	.section	.nv.info,"",@"SHT_CUDA_INFO"
	.align	4


	//----- nvinfo : EIATTR_REGCOUNT
	.align		4
        /*0000*/ 	.byte	0x04, 0x2f
        /*0002*/ 	.short	(.L_1 - .L_0)
	.align		4
.L_0:
        /*0004*/ 	.word	index@(radix_sort_coarsened_kernel)
        /*0008*/ 	.word	0x00000004


	//----- nvinfo : EIATTR_FRAME_SIZE
	.align		4
.L_1:
        /*000c*/ 	.byte	0x04, 0x11
        /*000e*/ 	.short	(.L_3 - .L_2)
	.align		4
.L_2:
        /*0010*/ 	.word	index@(radix_sort_coarsened_kernel)
        /*0014*/ 	.word	0x00000000


	//----- nvinfo : EIATTR_MIN_STACK_SIZE
	.align		4
.L_3:
        /*0018*/ 	.byte	0x04, 0x12
        /*001a*/ 	.short	(.L_5 - .L_4)
	.align		4
.L_4:
        /*001c*/ 	.word	index@(radix_sort_coarsened_kernel)
        /*0020*/ 	.word	0x00000000
.L_5:


//--------------------- .nv.compat                --------------------------
	.section	.nv.compat,"",@"SHT_CUDA_COMPAT_INFO"
	.align	4
        /*0000*/ 	.byte	0x02, 0x09, 0x00, 0x00, 0x02, 0x02, 0x01, 0x00, 0x02, 0x05, 0x05, 0x00, 0x03, 0x07, 0x01, 0x01
        /*0010*/ 	.byte	0x02, 0x03, 0x00, 0x00, 0x02, 0x06, 0x01, 0x00, 0x04, 0x0b, 0x08, 0x00, 0x09, 0x00, 0x00, 0x00
        /*0020*/ 	.byte	0x00, 0x00, 0x00, 0x00


//--------------------- .nv.info.radix_sort_coarsened_kernel --------------------------
	.section	.nv.info.radix_sort_coarsened_kernel,"",@"SHT_CUDA_INFO"
	.sectionflags	@""
	.align	4


	//----- nvinfo : EIATTR_CUDA_API_VERSION
	.align		4
        /*0000*/ 	.byte	0x04, 0x37
        /*0002*/ 	.short	(.L_7 - .L_6)
.L_6:
        /*0004*/ 	.word	0x00000082


	//----- nvinfo : EIATTR_KPARAM_INFO
	.align		4
.L_7:
        /*0008*/ 	.byte	0x04, 0x17
        /*000a*/ 	.short	(.L_9 - .L_8)
.L_8:
        /*000c*/ 	.word	0x00000000
        /*0010*/ 	.short	0x0003
        /*0012*/ 	.short	0x0014
        /*0014*/ 	.byte	0x00, 0xf0, 0x11, 0x00


	//----- nvinfo : EIATTR_KPARAM_INFO
	.align		4
.L_9:
        /*0018*/ 	.byte	0x04, 0x17
        /*001a*/ 	.short	(.L_11 - .L_10)
.L_10:
        /*001c*/ 	.word	0x00000000
        /*0020*/ 	.short	0x0002
        /*0022*/ 	.short	0x0010
        /*0024*/ 	.byte	0x00, 0xf0, 0x11, 0x00


	//----- nvinfo : EIATTR_KPARAM_INFO
	.align		4
.L_11:
        /*0028*/ 	.byte	0x04, 0x17
        /*002a*/ 	.short	(.L_13 - .L_12)
.L_12:
        /*002c*/ 	.word	0x00000000
        /*0030*/ 	.short	0x0001
        /*0032*/ 	.short	0x0008
        /*0034*/ 	.byte	0x00, 0xf5, 0x21, 0x00


	//----- nvinfo : EIATTR_KPARAM_INFO
	.align		4
.L_13:
        /*0038*/ 	.byte	0x04, 0x17
        /*003a*/ 	.short	(.L_15 - .L_14)
.L_14:
        /*003c*/ 	.word	0x00000000
        /*0040*/ 	.short	0x0000
        /*0042*/ 	.short	0x0000
        /*0044*/ 	.byte	0x00, 0xf5, 0x21, 0x00


	//----- nvinfo : EIATTR_SPARSE_MMA_MASK
	.align		4
.L_15:
        /*0048*/ 	.byte	0x03, 0x50
        /*004a*/ 	.short	0x0000


	//----- nvinfo : EIATTR_MAXREG_COUNT
	.align		4
        /*004c*/ 	.byte	0x03, 0x1b
        /*004e*/ 	.short	0x00ff


	//----- nvinfo : EIATTR_MERCURY_ISA_VERSION
	.align		4
        /*0050*/ 	.byte	0x03, 0x5f
        /*0052*/ 	.short	0x0101


	//----- nvinfo : EIATTR_VRC_CTA_INIT_COUNT
	.align		4
        /*0054*/ 	.byte	0x02, 0x4a
	.zero		1
	.zero		1


	//----- nvinfo : EIATTR_EXIT_INSTR_OFFSETS
	.align		4
        /*0058*/ 	.byte	0x04, 0x1c
        /*005a*/ 	.short	(.L_17 - .L_16)


	//   ....[0]....
.L_16:
        /*005c*/ 	.word	0x00000010


	//----- nvinfo : EIATTR_CBANK_PARAM_SIZE
	.align		4
.L_17:
        /*0060*/ 	.byte	0x03, 0x19
        /*0062*/ 	.short	0x0018


	//----- nvinfo : EIATTR_PARAM_CBANK
	.align		4
        /*0064*/ 	.byte	0x04, 0x0a
        /*0066*/ 	.short	(.L_19 - .L_18)
	.align		4
.L_18:
        /*0068*/ 	.word	index@(.nv.constant0.radix_sort_coarsened_kernel)
        /*006c*/ 	.short	0x0380
        /*006e*/ 	.short	0x0018


	//----- nvinfo : EIATTR_SW_WAR
	.align		4
.L_19:
        /*0070*/ 	.byte	0x04, 0x36
        /*0072*/ 	.short	(.L_21 - .L_20)
.L_20:
        /*0074*/ 	.word	0x00000008
.L_21:


//--------------------- .nv.callgraph             --------------------------
	.section	.nv.callgraph,"",@"SHT_CUDA_CALLGRAPH"
	.align	4
	.sectionentsize	8
	.align		4
        /*0000*/ 	.word	0x00000000
	.align		4
        /*0004*/ 	.word	0xffffffff
	.align		4
        /*0008*/ 	.word	0x00000000
	.align		4
        /*000c*/ 	.word	0xfffffffe
	.align		4
        /*0010*/ 	.word	0x00000000
	.align		4
        /*0014*/ 	.word	0xfffffffd
	.align		4
        /*0018*/ 	.word	0x00000000
	.align		4
        /*001c*/ 	.word	0xfffffffc


//--------------------- .text.radix_sort_coarsened_kernel --------------------------
	.section	.text.radix_sort_coarsened_kernel,"ax",@progbits
	.align	128
        .global         radix_sort_coarsened_kernel
        .type           radix_sort_coarsened_kernel,@function
        .size           radix_sort_coarsened_kernel,(.L_x_1 - radix_sort_coarsened_kernel)
        .other          radix_sort_coarsened_kernel,@"STO_CUDA_ENTRY STV_DEFAULT"
radix_sort_coarsened_kernel:
.text.radix_sort_coarsened_kernel:
[----:B------:R-:W-:Y:S01]  /*0000*/  LDC R1, c[0x0][0x37c] ;  /* 0x0000df00ff017b82 */ /* 0x000fe20000000800 */
[----:B------:R-:W-:Y:S05]  /*0010*/  EXIT ;  /* 0x000000000000794d */ /* 0x000fea0003800000 */
.L_x_0:
[----:B------:R-:W-:-:S00]  /*0020*/  BRA `(.L_x_0) ;  /* 0xfffffffc00fc7947 */ /* 0x000fc0000383ffff */
[----:B------:R-:W-:-:S00]  /*0030*/  NOP ;  /* 0x0000000000007918 */ /* 0x000fc00000000000 */
        /* <DEDUP_REMOVED lines=12> */
.L_x_1:


//--------------------- .nv.shared.reserved.0     --------------------------
	.section	.nv.shared.reserved.0,"aw",@nobits
	.weak		__nv_reservedSMEM_offset_0_alias
	.size		__nv_reservedSMEM_offset_0_alias, 0, 64
	.other		__nv_reservedSMEM_offset_0_alias,@"STO_CUDA_RESERVED_SHARED STV_DEFAULT"
__nv_reservedSMEM_offset_0_alias:
	.zero		0
	.zero		64


//--------------------- .nv.constant0.radix_sort_coarsened_kernel --------------------------
	.section	.nv.constant0.radix_sort_coarsened_kernel,"a",@progbits
	.sectionflags	@""
	.align	4
.nv.constant0.radix_sort_coarsened_kernel:
	.zero		920


//--------------------- SYMBOLS --------------------------

	.type		.nv.reservedSmem.offset0,@object
	.size		.nv.reservedSmem.offset0,0x4
